	.headerflags	@"EF_CUDA_TEXMODE_UNIFIED EF_CUDA_64BIT_ADDRESS EF_CUDA_ACCELERATORS EF_CUDA_SM90 EF_CUDA_VIRTUAL_SM(EF_CUDA_SM90)"
	.elftype	@"ET_EXEC"


//--------------------- .nv.info                  --------------------------
	.section	.nv.info,"",@"SHT_CUDA_INFO"
	.align	4


	//----- nvinfo : EIATTR_REGCOUNT
	.align		4
        /*0000*/ 	.byte	0x04, 0x2f
        /*0002*/ 	.short	(.L_1 - .L_0)
	.align		4
.L_0:
        /*0004*/ 	.word	index@(triton_poi_fused_convolution_silu_8)
        /*0008*/ 	.word	0x00000010


	//----- nvinfo : EIATTR_MIN_STACK_SIZE
	.align		4
.L_1:
        /*000c*/ 	.byte	0x04, 0x12
        /*000e*/ 	.short	(.L_3 - .L_2)
	.align		4
.L_2:
        /*0010*/ 	.word	index@(triton_poi_fused_convolution_silu_8)
        /*0014*/ 	.word	0x00000000


	//----- nvinfo : EIATTR_FRAME_SIZE
	.align		4
.L_3:
        /*0018*/ 	.byte	0x04, 0x11
        /*001a*/ 	.short	(.L_5 - .L_4)
	.align		4
.L_4:
        /*001c*/ 	.word	index@(triton_poi_fused_convolution_silu_8)
        /*0020*/ 	.word	0x00000000


	//----- nvinfo : EIATTR_MIN_STACK_SIZE
	.align		4
.L_5:
        /*0024*/ 	.byte	0x04, 0x12
        /*0026*/ 	.short	(.L_7 - .L_6)
	.align		4
.L_6:
        /*0028*/ 	.word	index@(triton_poi_fused_convolution_silu_8)
        /*002c*/ 	.word	0x00000000
.L_7:


//--------------------- .nv.info.triton_poi_fused_convolution_silu_8 --------------------------
	.section	.nv.info.triton_poi_fused_convolution_silu_8,"",@"SHT_CUDA_INFO"
	.sectionflags	@""
	.align	4


	//----- nvinfo : EIATTR_CUDA_API_VERSION
	.align		4
        /*0000*/ 	.byte	0x04, 0x37
        /*0002*/ 	.short	(.L_9 - .L_8)
.L_8:
        /*0004*/ 	.word	0x0000007c


	//----- nvinfo : EIATTR_KPARAM_INFO
	.align		4
.L_9:
        /*0008*/ 	.byte	0x04, 0x17
        /*000a*/ 	.short	(.L_11 - .L_10)
.L_10:
        /*000c*/ 	.word	0x00000000
        /*0010*/ 	.short	0x0003
        /*0012*/ 	.short	0x0018
        /*0014*/ 	.byte	0x00, 0xf0, 0x11, 0x00


	//----- nvinfo : EIATTR_KPARAM_INFO
	.align		4
.L_11:
        /*0018*/ 	.byte	0x04, 0x17
        /*001a*/ 	.short	(.L_13 - .L_12)
.L_12:
        /*001c*/ 	.word	0x00000000
        /*0020*/ 	.short	0x0002
        /*0022*/ 	.short	0x0010
        /*0024*/ 	.byte	0x00, 0xf4, 0x21, 0x00


	//----- nvinfo : EIATTR_KPARAM_INFO
	.align		4
.L_13:
        /*0028*/ 	.byte	0x04, 0x17
        /*002a*/ 	.short	(.L_15 - .L_14)
.L_14:
        /*002c*/ 	.word	0x00000000
        /*0030*/ 	.short	0x0001
        /*0032*/ 	.short	0x0008
        /*0034*/ 	.byte	0x00, 0xf4, 0x21, 0x00


	//----- nvinfo : EIATTR_KPARAM_INFO
	.align		4
.L_15:
        /*0038*/ 	.byte	0x04, 0x17
        /*003a*/ 	.short	(.L_17 - .L_16)
.L_16:
        /*003c*/ 	.word	0x00000000
        /*0040*/ 	.short	0x0000
        /*0042*/ 	.short	0x0000
        /*0044*/ 	.byte	0x00, 0xf4, 0x21, 0x00


	//----- nvinfo : EIATTR_SPARSE_MMA_MASK
	.align		4
.L_17:
        /*0048*/ 	.byte	0x03, 0x50
        /*004a*/ 	.short	0x0000


	//----- nvinfo : EIATTR_MAXREG_COUNT
	.align		4
        /*004c*/ 	.byte	0x03, 0x1b
        /*004e*/ 	.short	0x00ff


	//----- nvinfo : EIATTR_EXIT_INSTR_OFFSETS
	.align		4
        /*0050*/ 	.byte	0x04, 0x1c
        /*0052*/ 	.short	(.L_19 - .L_18)


	//   ....[0]....
.L_18:
        /*0054*/ 	.word	0x00000330


	//----- nvinfo : EIATTR_REQNTID
	.align		4
.L_19:
        /*0058*/ 	.byte	0x04, 0x10
        /*005a*/ 	.short	(.L_21 - .L_20)
.L_20:
        /*005c*/ 	.word	0x00000100
        /*0060*/ 	.word	0x00000001
        /*0064*/ 	.word	0x00000001


	//----- nvinfo : EIATTR_CBANK_PARAM_SIZE
	.align		4
.L_21:
        /*0068*/ 	.byte	0x03, 0x19
        /*006a*/ 	.short	0x001c


	//----- nvinfo : EIATTR_PARAM_CBANK
	.align		4
        /*006c*/ 	.byte	0x04, 0x0a
        /*006e*/ 	.short	(.L_23 - .L_22)
	.align		4
.L_22:
        /*0070*/ 	.word	index@(.nv.constant0.triton_poi_fused_convolution_silu_8)
        /*0074*/ 	.short	0x0210
        /*0076*/ 	.short	0x001c


	//----- nvinfo : EIATTR_SW_WAR
	.align		4
.L_23:
        /*0078*/ 	.byte	0x04, 0x36
        /*007a*/ 	.short	(.L_25 - .L_24)
.L_24:
        /*007c*/ 	.word	0x00000008
.L_25:


//--------------------- .nv.callgraph             --------------------------
	.section	.nv.callgraph,"",@"SHT_CUDA_CALLGRAPH"
	.align	4
	.sectionentsize	8
	.align		4
        /*0000*/ 	.word	0x00000000
	.align		4
        /*0004*/ 	.word	0xffffffff
	.align		4
        /*0008*/ 	.word	0x00000000
	.align		4
        /*000c*/ 	.word	0xfffffffe
	.align		4
        /*0010*/ 	.word	0x00000000
	.align		4
        /*0014*/ 	.word	0xfffffffd
	.align		4
        /*0018*/ 	.word	0x00000000
	.align		4
        /*001c*/ 	.word	0xfffffffc


//--------------------- .text.triton_poi_fused_convolution_silu_8 --------------------------
	.section	.text.triton_poi_fused_convolution_silu_8,"ax",@progbits
	.align	128
        .global         triton_poi_fused_convolution_silu_8
        .type           triton_poi_fused_convolution_silu_8,@function
        .size           triton_poi_fused_convolution_silu_8,(.L_x_1 - triton_poi_fused_convolution_silu_8)
        .other          triton_poi_fused_convolution_silu_8,@"STO_CUDA_ENTRY STV_DEFAULT"
triton_poi_fused_convolution_silu_8:
.text.triton_poi_fused_convolution_silu_8:
[----:B------:R-:W-:Y:S01]  /*0000*/  LDC R1, c[0x0][0x28] ;  /* 0x00000a00ff017b82 */ /* 0x000fe20000000800 */
[----:B------:R-:W1:Y:S07]  /*0010*/  S2R R0, SR_TID.X ;  /* 0x0000000000007919 */ /* 0x000e6e0000002100 */
[----:B------:R-:W2:Y:S01]  /*0020*/  LDC.64 R6, c[0x0][0x218] ;  /* 0x00008600ff067b82 */ /* 0x000ea20000000a00 */
[----:B------:R-:W-:Y:S01]  /*0030*/  ULDC.64 UR4, c[0x0][0x208] ;  /* 0x0000820000047ab9 */ /* 0x000fe20000000a00 */
[----:B------:R-:W3:Y:S06]  /*0040*/  S2R R5, SR_CTAID.X ;  /* 0x0000000000057919 */ /* 0x000eec0000002500 */
[----:B------:R-:W4:Y:S01]  /*0050*/  LDC.64 R2, c[0x0][0x210] ;  /* 0x00008400ff027b82 */ /* 0x000f220000000a00 */
[----:B-1----:R-:W-:-:S04]  /*0060*/  SHF.L.U32 R0, R0, 0x1, RZ ;  /* 0x0000000100007819 */ /* 0x002fc800000006ff */
[----:B------:R-:W-:Y:S02]  /*0070*/  LOP3.LUT R0, R0, 0x1fe, RZ, 0xc0, !PT ;  /* 0x000001fe00007812 */ /* 0x000fe400078ec0ff */
[----:B---3--:R-:W-:Y:S02]  /*0080*/  SHF.R.S32.HI R4, RZ, 0x16, R5 ;  /* 0x00000016ff047819 */ /* 0x008fe40000011405 */
[----:B------:R-:W-:Y:S02]  /*0090*/  LEA R0, R5, R0, 0x9 ;  /* 0x0000000005007211 */ /* 0x000fe400078e48ff */
[----:B------:R-:W-:-:S03]  /*00a0*/  SGXT R5, R4, 0x1 ;  /* 0x000000010405781a */ /* 0x000fc60000000200 */
[----:B----4-:R-:W-:Y:S01]  /*00b0*/  IMAD.WIDE R2, R0, 0x4, R2 ;  /* 0x0000000400027825 */ /* 0x010fe200078e0202 */
[----:B------:R-:W-:-:S04]  /*00c0*/  LEA.HI R5, R5, R0, RZ, 0x4 ;  /* 0x0000000005057211 */ /* 0x000fc800078f20ff */
[----:B------:R-:W-:-:S04]  /*00d0*/  LOP3.LUT R5, R5, 0xfffffff0, RZ, 0xc0, !PT ;  /* 0xfffffff005057812 */ /* 0x000fc800078ec0ff */
[----:B------:R-:W-:-:S05]  /*00e0*/  IADD3 R5, R0, -R5, RZ ;  /* 0x8000000500057210 */ /* 0x000fca0007ffe0ff */
[----:B--2---:R-:W-:Y:S02]  /*00f0*/  IMAD.WIDE R6, R5, 0x4, R6 ;  /* 0x0000000405067825 */ /* 0x004fe400078e0206 */
[----:B------:R-:W2:Y:S04]  /*0100*/  LDG.E.64 R4, desc[UR4][R2.64] ;  /* 0x0000000402047981 */ /* 0x000ea8000c1e1b00 */
[----:B------:R-:W2:Y:S02]  /*0110*/  LDG.E.EL.64 R6, desc[UR4][R6.64] ;  /* 0x0000000406067981 */ /* 0x000ea4000c2e1b00 */
[----:B--2---:R-:W-:Y:S01]  /*0120*/  FADD R4, R4, R6 ;  /* 0x0000000604047221 */ /* 0x004fe20000000000 */
[----:B------:R-:W-:-:S03]  /*0130*/  FADD R5, R5, R7 ;  /* 0x0000000705057221 */ /* 0x000fc60000000000 */
[----:B------:R-:W-:Y:S02]  /*0140*/  FADD R8, RZ, -R4 ;  /* 0x80000004ff087221 */ /* 0x000fe40000000000 */
[----:B------:R-:W-:Y:S02]  /*0150*/  STG.E.64 desc[UR4][R2.64], R4 ;  /* 0x0000000402007986 */ /* 0x000fe4000c101b04 */
[----:B------:R-:W-:Y:S01]  /*0160*/  FMUL R9, R8, 1.4426950216293334961 ;  /* 0x3fb8aa3b08097820 */ /* 0x000fe20000400000 */
[----:B------:R-:W-:-:S04]  /*0170*/  FADD R8, RZ, -R5 ;  /* 0x80000005ff087221 */ /* 0x000fc80000000000 */
[----:B------:R-:W-:Y:S01]  /*0180*/  FMUL R10, R8, 1.4426950216293334961 ;  /* 0x3fb8aa3b080a7820 */ /* 0x000fe20000400000 */
[----:B------:R-:W-:-:S04]  /*0190*/  FSETP.GEU.AND P0, PT, R9, -126, PT ;  /* 0xc2fc00000900780b */ /* 0x000fc80003f0e000 */
[----:B------:R-:W-:-:S09]  /*01a0*/  FSETP.GEU.AND P1, PT, R10, -126, PT ;  /* 0xc2fc00000a00780b */ /* 0x000fd20003f2e000 */
[----:B------:R-:W-:-:S04]  /*01b0*/  @!P0 FMUL R9, R9, 0.5 ;  /* 0x3f00000009098820 */ /* 0x000fc80000400000 */
[----:B------:R-:W-:Y:S01]  /*01c0*/  @!P1 FMUL R10, R10, 0.5 ;  /* 0x3f0000000a0a9820 */ /* 0x000fe20000400000 */
[----:B------:R-:W1:Y:S08]  /*01d0*/  MUFU.EX2 R8, R9 ;  /* 0x0000000900087308 */ /* 0x000e700000000800 */
[----:B------:R2:W3:Y:S01]  /*01e0*/  MUFU.EX2 R6, R10 ;  /* 0x0000000a00067308 */ /* 0x0004e20000000800 */
[----:B-1----:R-:W-:Y:S01]  /*01f0*/  @!P0 FMUL R8, R8, R8 ;  /* 0x0000000808088220 */ /* 0x002fe20000400000 */
[----:B--2---:R-:W-:-:S03]  /*0200*/  HFMA2.MMA R10, -RZ, RZ, 1.625, 0 ;  /* 0x3e800000ff0a7435 */ /* 0x004fc600000001ff */
[----:B------:R-:W-:Y:S01]  /*0210*/  FADD R8, R8, 1 ;  /* 0x3f80000008087421 */ /* 0x000fe20000000000 */
[----:B---3--:R-:W-:-:S04]  /*0220*/  @!P1 FMUL R6, R6, R6 ;  /* 0x0000000606069220 */ /* 0x008fc80000400000 */
[----:B------:R-:W-:Y:S01]  /*0230*/  FSETP.GT.AND P0, PT, R8, 8.50705917302346158658e+37, PT ;  /* 0x7e8000000800780b */ /* 0x000fe20003f04000 */
[----:B------:R-:W-:-:S03]  /*0240*/  FADD R11, R6, 1 ;  /* 0x3f800000060b7421 */ /* 0x000fc60000000000 */
[----:B------:R-:W-:Y:S01]  /*0250*/  FSEL R9, R10, 1, P0 ;  /* 0x3f8000000a097808 */ /* 0x000fe20000000000 */
[----:B------:R-:W1:Y:S01]  /*0260*/  LDC.64 R6, c[0x0][0x220] ;  /* 0x00008800ff067b82 */ /* 0x000e620000000a00 */
[----:B------:R-:W-:-:S04]  /*0270*/  FSETP.GT.AND P1, PT, R11, 8.50705917302346158658e+37, PT ;  /* 0x7e8000000b00780b */ /* 0x000fc80003f24000 */
[----:B------:R-:W-:-:S03]  /*0280*/  FSEL R10, R10, 1, P1 ;  /* 0x3f8000000a0a7808 */ /* 0x000fc60000800000 */
[----:B------:R-:W-:-:S06]  /*0290*/  @P0 FMUL R8, R8, 0.25 ;  /* 0x3e80000008080820 */ /* 0x000fcc0000400000 */
[----:B------:R-:W2:Y:S01]  /*02a0*/  MUFU.RCP R8, R8 ;  /* 0x0000000800087308 */ /* 0x000ea20000001000 */
[----:B------:R-:W-:-:S07]  /*02b0*/  @P1 FMUL R11, R11, 0.25 ;  /* 0x3e8000000b0b1820 */ /* 0x000fce0000400000 */
[----:B------:R-:W3:Y:S01]  /*02c0*/  MUFU.RCP R11, R11 ;  /* 0x0000000b000b7308 */ /* 0x000ee20000001000 */
[----:B-1----:R-:W-:-:S04]  /*02d0*/  IMAD.WIDE R6, R0, 0x4, R6 ;  /* 0x0000000400067825 */ /* 0x002fc800078e0206 */
[----:B--2---:R-:W-:-:S04]  /*02e0*/  FMUL R9, R8, R9 ;  /* 0x0000000908097220 */ /* 0x004fc80000400000 */
[----:B------:R-:W-:Y:S01]  /*02f0*/  FMUL R12, R4, R9 ;  /* 0x00000009040c7220 */ /* 0x000fe20000400000 */
[----:B---3--:R-:W-:-:S04]  /*0300*/  FMUL R10, R11, R10 ;  /* 0x0000000a0b0a7220 */ /* 0x008fc80000400000 */
[----:B------:R-:W-:-:S05]  /*0310*/  FMUL R13, R5, R10 ;  /* 0x0000000a050d7220 */ /* 0x000fca0000400000 */
[----:B------:R-:W-:Y:S01]  /*0320*/  STG.E.64 desc[UR4][R6.64], R12 ;  /* 0x0000000c06007986 */ /* 0x000fe2000c101b04 */
[----:B------:R-:W-:Y:S05]  /*0330*/  EXIT ;  /* 0x000000000000794d */ /* 0x000fea0003800000 */
.L_x_0:
[----:B------:R-:W-:-:S00]  /*0340*/  BRA `(.L_x_0) ;  /* 0xfffffffc00fc7947 */ /* 0x000fc0000383ffff */
[----:B------:R-:W-:-:S00]  /*0350*/  NOP ;  /* 0x0000000000007918 */ /* 0x000fc00000000000 */
        /* <DEDUP_REMOVED lines=10> */
.L_x_1:


//--------------------- .nv.constant0.triton_poi_fused_convolution_silu_8 --------------------------
	.section	.nv.constant0.triton_poi_fused_convolution_silu_8,"a",@progbits
	.sectionflags	@""
	.align	4
.nv.constant0.triton_poi_fused_convolution_silu_8:
	.zero		556
